//
// Generated by NVIDIA NVVM Compiler
//
// Compiler Build ID: CL-36424714
// Cuda compilation tools, release 13.0, V13.0.88
// Based on NVVM 20.0.0
//

.version 9.0
.target sm_100
.address_size 64

	// .globl	_Z9init_cudaiPfS_S_

.visible .entry _Z9init_cudaiPfS_S_(
	.param .u32 _Z9init_cudaiPfS_S__param_0,
	.param .u64 .ptr .align 1 _Z9init_cudaiPfS_S__param_1,
	.param .u64 .ptr .align 1 _Z9init_cudaiPfS_S__param_2,
	.param .u64 .ptr .align 1 _Z9init_cudaiPfS_S__param_3
)
{
	.reg .pred 	%p<7>;
	.reg .b32 	%r<37>;
	.reg .b64 	%rd<25>;

	ld.param.u32 	%r12, [_Z9init_cudaiPfS_S__param_0];
	ld.param.u64 	%rd4, [_Z9init_cudaiPfS_S__param_1];
	ld.param.u64 	%rd5, [_Z9init_cudaiPfS_S__param_2];
	ld.param.u64 	%rd6, [_Z9init_cudaiPfS_S__param_3];
	cvta.to.global.u64 	%rd1, %rd6;
	cvta.to.global.u64 	%rd2, %rd5;
	cvta.to.global.u64 	%rd3, %rd4;
	mov.u32 	%r13, %ctaid.x;
	mov.u32 	%r14, %ntid.x;
	mov.u32 	%r15, %tid.x;
	mad.lo.s32 	%r35, %r13, %r14, %r15;
	mov.u32 	%r16, %nctaid.x;
	mul.lo.s32 	%r2, %r14, %r16;
	setp.ge.s32 	%p1, %r35, %r12;
	@%p1 bra 	$L__BB0_7;
	add.s32 	%r17, %r35, %r2;
	max.s32 	%r18, %r12, %r17;
	setp.lt.s32 	%p2, %r17, %r12;
	selp.u32 	%r19, 1, 0, %p2;
	add.s32 	%r20, %r17, %r19;
	sub.s32 	%r21, %r18, %r20;
	div.u32 	%r22, %r21, %r2;
	add.s32 	%r3, %r22, %r19;
	and.b32  	%r23, %r3, 3;
	setp.eq.s32 	%p3, %r23, 3;
	@%p3 bra 	$L__BB0_4;
	add.s32 	%r24, %r3, 1;
	and.b32  	%r25, %r24, 3;
	neg.s32 	%r33, %r25;
$L__BB0_3:
	.pragma "nounroll";
	mul.wide.s32 	%rd7, %r35, 4;
	add.s64 	%rd8, %rd1, %rd7;
	add.s64 	%rd9, %rd2, %rd7;
	add.s64 	%rd10, %rd3, %rd7;
	mov.b32 	%r26, 1065353216;
	st.global.u32 	[%rd10], %r26;
	mov.b32 	%r27, 1073741824;
	st.global.u32 	[%rd9], %r27;
	mov.b32 	%r28, 0;
	st.global.u32 	[%rd8], %r28;
	add.s32 	%r35, %r35, %r2;
	add.s32 	%r33, %r33, 1;
	setp.ne.s32 	%p4, %r33, 0;
	@%p4 bra 	$L__BB0_3;
$L__BB0_4:
	setp.lt.u32 	%p5, %r3, 3;
	@%p5 bra 	$L__BB0_7;
	mul.wide.s32 	%rd15, %r2, 4;
	shl.b32 	%r32, %r2, 2;
$L__BB0_6:
	mul.wide.s32 	%rd11, %r35, 4;
	add.s64 	%rd12, %rd3, %rd11;
	mov.b32 	%r29, 1065353216;
	st.global.u32 	[%rd12], %r29;
	add.s64 	%rd13, %rd2, %rd11;
	mov.b32 	%r30, 1073741824;
	st.global.u32 	[%rd13], %r30;
	add.s64 	%rd14, %rd1, %rd11;
	mov.b32 	%r31, 0;
	st.global.u32 	[%rd14], %r31;
	add.s64 	%rd16, %rd12, %rd15;
	st.global.u32 	[%rd16], %r29;
	add.s64 	%rd17, %rd13, %rd15;
	st.global.u32 	[%rd17], %r30;
	add.s64 	%rd18, %rd14, %rd15;
	st.global.u32 	[%rd18], %r31;
	add.s64 	%rd19, %rd16, %rd15;
	st.global.u32 	[%rd19], %r29;
	add.s64 	%rd20, %rd17, %rd15;
	st.global.u32 	[%rd20], %r30;
	add.s64 	%rd21, %rd18, %rd15;
	st.global.u32 	[%rd21], %r31;
	add.s64 	%rd22, %rd19, %rd15;
	st.global.u32 	[%rd22], %r29;
	add.s64 	%rd23, %rd20, %rd15;
	st.global.u32 	[%rd23], %r30;
	add.s64 	%rd24, %rd21, %rd15;
	st.global.u32 	[%rd24], %r31;
	add.s32 	%r35, %r32, %r35;
	setp.lt.s32 	%p6, %r35, %r12;
	@%p6 bra 	$L__BB0_6;
$L__BB0_7:
	ret;

}
	// .globl	_Z7add_gpuiPKfS0_Pf
.visible .entry _Z7add_gpuiPKfS0_Pf(
	.param .u32 _Z7add_gpuiPKfS0_Pf_param_0,
	.param .u64 .ptr .align 1 _Z7add_gpuiPKfS0_Pf_param_1,
	.param .u64 .ptr .align 1 _Z7add_gpuiPKfS0_Pf_param_2,
	.param .u64 .ptr .align 1 _Z7add_gpuiPKfS0_Pf_param_3
)
{
	.reg .pred 	%p<2>;
	.reg .b32 	%r<5>;
	.reg .b32 	%f<4>;
	.reg .b64 	%rd<13>;

	ld.param.s32 	%rd5, [_Z7add_gpuiPKfS0_Pf_param_0];
	ld.param.u64 	%rd2, [_Z7add_gpuiPKfS0_Pf_param_1];
	ld.param.u64 	%rd3, [_Z7add_gpuiPKfS0_Pf_param_2];
	ld.param.u64 	%rd4, [_Z7add_gpuiPKfS0_Pf_param_3];
	mov.u32 	%r1, %ctaid.x;
	mov.u32 	%r2, %ntid.x;
	mov.u32 	%r3, %tid.x;
	mad.lo.s32 	%r4, %r1, %r2, %r3;
	cvt.u64.u32 	%rd1, %r4;
	setp.ge.u64 	%p1, %rd1, %rd5;
	@%p1 bra 	$L__BB1_2;
	cvta.to.global.u64 	%rd6, %rd2;
	cvta.to.global.u64 	%rd7, %rd3;
	cvta.to.global.u64 	%rd8, %rd4;
	shl.b64 	%rd9, %rd1, 2;
	add.s64 	%rd10, %rd6, %rd9;
	ld.global.nc.f32 	%f1, [%rd10];
	add.s64 	%rd11, %rd7, %rd9;
	ld.global.nc.f32 	%f2, [%rd11];
	add.f32 	%f3, %f1, %f2;
	add.s64 	%rd12, %rd8, %rd9;
	st.global.f32 	[%rd12], %f3;
$L__BB1_2:
	ret;

}


// ===== COMPILED SASS (sm_100) =====

	.target	sm_100

	.elftype	@"ET_EXEC"


//--------------------- .note.nv.tkinfo           --------------------------
	.section	.note.nv.tkinfo,"",@"SHT_NOTE"
	.sectionflags	@"SHF_NOTE_NV_TKINFO"
	.tkinfo
        /*0018*/ 	.word	0x00000002
        /*0030*/ 	.string	""
        /*0030*/ 	.string	"ptxas"
        /*0030*/ 	.string	"Cuda compilation tools, release 13.0, V13.0.88"
        /*0030*/ 	.string	"Build cuda_13.0.r13.0/compiler.36424714_0"
        /*0030*/ 	.string	"-arch sm_100 -m 64 "



//--------------------- .note.nv.cuinfo           --------------------------
	.section	.note.nv.cuinfo,"",@"SHT_NOTE"
	.sectionflags	@"SHF_NOTE_NV_CUINFO"
        /*0018*/ 	.short	0x0002
        /*001a*/ 	.short	0x0064
        /*001c*/ 	.short	0x0082
	.zero		2


//--------------------- .nv.info                  --------------------------
	.section	.nv.info,"",@"SHT_CUDA_INFO"
	.align	4


	//----- nvinfo : EIATTR_REGCOUNT
	.align		4
        /*0000*/ 	.byte	0x04, 0x2f
        /*0002*/ 	.short	(.L_1 - .L_0)
	.align		4
.L_0:
        /*0004*/ 	.word	index@(_Z9init_cudaiPfS_S_)
        /*0008*/ 	.word	0x00000020


	//----- nvinfo : EIATTR_FRAME_SIZE
	.align		4
.L_1:
        /*000c*/ 	.byte	0x04, 0x11
        /*000e*/ 	.short	(.L_3 - .L_2)
	.align		4
.L_2:
        /*0010*/ 	.word	index@(_Z9init_cudaiPfS_S_)
        /*0014*/ 	.word	0x00000000


	//----- nvinfo : EIATTR_REGCOUNT
	.align		4
.L_3:
        /*0018*/ 	.byte	0x04, 0x2f
        /*001a*/ 	.short	(.L_5 - .L_4)
	.align		4
.L_4:
        /*001c*/ 	.word	index@(_Z7add_gpuiPKfS0_Pf)
        /*0020*/ 	.word	0x0000000c


	//----- nvinfo : EIATTR_FRAME_SIZE
	.align		4
.L_5:
        /*0024*/ 	.byte	0x04, 0x11
        /*0026*/ 	.short	(.L_7 - .L_6)
	.align		4
.L_6:
        /*0028*/ 	.word	index@(_Z7add_gpuiPKfS0_Pf)
        /*002c*/ 	.word	0x00000000


	//----- nvinfo : EIATTR_MIN_STACK_SIZE
	.align		4
.L_7:
        /*0030*/ 	.byte	0x04, 0x12
        /*0032*/ 	.short	(.L_9 - .L_8)
	.align		4
.L_8:
        /*0034*/ 	.word	index@(_Z7add_gpuiPKfS0_Pf)
        /*0038*/ 	.word	0x00000000


	//----- nvinfo : EIATTR_MIN_STACK_SIZE
	.align		4
.L_9:
        /*003c*/ 	.byte	0x04, 0x12
        /*003e*/ 	.short	(.L_11 - .L_10)
	.align		4
.L_10:
        /*0040*/ 	.word	index@(_Z9init_cudaiPfS_S_)
        /*0044*/ 	.word	0x00000000
.L_11:


//--------------------- .nv.compat                --------------------------
	.section	.nv.compat,"",@"SHT_CUDA_COMPAT_INFO"
	.align	4
        /*0000*/ 	.byte	0x02, 0x09, 0x00, 0x00, 0x02, 0x02, 0x01, 0x00, 0x02, 0x05, 0x05, 0x00, 0x03, 0x07, 0x01, 0x01
        /*0010*/ 	.byte	0x02, 0x03, 0x00, 0x00, 0x02, 0x06, 0x01, 0x00, 0x04, 0x0b, 0x08, 0x00, 0x09, 0x00, 0x00, 0x00
        /*0020*/ 	.byte	0x00, 0x00, 0x00, 0x00


//--------------------- .nv.info._Z7add_gpuiPKfS0_Pf --------------------------
	.section	.nv.info._Z7add_gpuiPKfS0_Pf,"",@"SHT_CUDA_INFO"
	.sectionflags	@""
	.align	4


	//----- nvinfo : EIATTR_CUDA_API_VERSION
	.align		4
        /*0000*/ 	.byte	0x04, 0x37
        /*0002*/ 	.short	(.L_13 - .L_12)
.L_12:
        /*0004*/ 	.word	0x00000082


	//----- nvinfo : EIATTR_KPARAM_INFO
	.align		4
.L_13:
        /*0008*/ 	.byte	0x04, 0x17
        /*000a*/ 	.short	(.L_15 - .L_14)
.L_14:
        /*000c*/ 	.word	0x00000000
        /*0010*/ 	.short	0x0003
        /*0012*/ 	.short	0x0018
        /*0014*/ 	.byte	0x00, 0xf5, 0x21, 0x00


	//----- nvinfo : EIATTR_KPARAM_INFO
	.align		4
.L_15:
        /*0018*/ 	.byte	0x04, 0x17
        /*001a*/ 	.short	(.L_17 - .L_16)
.L_16:
        /*001c*/ 	.word	0x00000000
        /*0020*/ 	.short	0x0002
        /*0022*/ 	.short	0x0010
        /*0024*/ 	.byte	0x00, 0xf5, 0x21, 0x00


	//----- nvinfo : EIATTR_KPARAM_INFO
	.align		4
.L_17:
        /*0028*/ 	.byte	0x04, 0x17
        /*002a*/ 	.short	(.L_19 - .L_18)
.L_18:
        /*002c*/ 	.word	0x00000000
        /*0030*/ 	.short	0x0001
        /*0032*/ 	.short	0x0008
        /*0034*/ 	.byte	0x00, 0xf5, 0x21, 0x00


	//----- nvinfo : EIATTR_KPARAM_INFO
	.align		4
.L_19:
        /*0038*/ 	.byte	0x04, 0x17
        /*003a*/ 	.short	(.L_21 - .L_20)
.L_20:
        /*003c*/ 	.word	0x00000000
        /*0040*/ 	.short	0x0000
        /*0042*/ 	.short	0x0000
        /*0044*/ 	.byte	0x00, 0xf0, 0x11, 0x00


	//----- nvinfo : EIATTR_SPARSE_MMA_MASK
	.align		4
.L_21:
        /*0048*/ 	.byte	0x03, 0x50
        /*004a*/ 	.short	0x0000


	//----- nvinfo : EIATTR_MAXREG_COUNT
	.align		4
        /*004c*/ 	.byte	0x03, 0x1b
        /*004e*/ 	.short	0x00ff


	//----- nvinfo : EIATTR_MERCURY_ISA_VERSION
	.align		4
        /*0050*/ 	.byte	0x03, 0x5f
        /*0052*/ 	.short	0x0101


	//----- nvinfo : EIATTR_VRC_CTA_INIT_COUNT
	.align		4
        /*0054*/ 	.byte	0x02, 0x4a
	.zero		1
	.zero		1


	//----- nvinfo : EIATTR_EXIT_INSTR_OFFSETS
	.align		4
        /*0058*/ 	.byte	0x04, 0x1c
        /*005a*/ 	.short	(.L_23 - .L_22)


	//   ....[0]....
.L_22:
        /*005c*/ 	.word	0x00000090


	//   ....[1]....
        /*0060*/ 	.word	0x00000190


	//----- nvinfo : EIATTR_CBANK_PARAM_SIZE
	.align		4
.L_23:
        /*0064*/ 	.byte	0x03, 0x19
        /*0066*/ 	.short	0x0020


	//----- nvinfo : EIATTR_PARAM_CBANK
	.align		4
        /*0068*/ 	.byte	0x04, 0x0a
        /*006a*/ 	.short	(.L_25 - .L_24)
	.align		4
.L_24:
        /*006c*/ 	.word	index@(.nv.constant0._Z7add_gpuiPKfS0_Pf)
        /*0070*/ 	.short	0x0380
        /*0072*/ 	.short	0x0020


	//----- nvinfo : EIATTR_SW_WAR
	.align		4
.L_25:
        /*0074*/ 	.byte	0x04, 0x36
        /*0076*/ 	.short	(.L_27 - .L_26)
.L_26:
        /*0078*/ 	.word	0x00000008
.L_27:


//--------------------- .nv.info._Z9init_cudaiPfS_S_ --------------------------
	.section	.nv.info._Z9init_cudaiPfS_S_,"",@"SHT_CUDA_INFO"
	.sectionflags	@""
	.align	4


	//----- nvinfo : EIATTR_CUDA_API_VERSION
	.align		4
        /*0000*/ 	.byte	0x04, 0x37
        /*0002*/ 	.short	(.L_29 - .L_28)
.L_28:
        /*0004*/ 	.word	0x00000082


	//----- nvinfo : EIATTR_KPARAM_INFO
	.align		4
.L_29:
        /*0008*/ 	.byte	0x04, 0x17
        /*000a*/ 	.short	(.L_31 - .L_30)
.L_30:
        /*000c*/ 	.word	0x00000000
        /*0010*/ 	.short	0x0003
        /*0012*/ 	.short	0x0018
        /*0014*/ 	.byte	0x00, 0xf5, 0x21, 0x00


	//----- nvinfo : EIATTR_KPARAM_INFO
	.align		4
.L_31:
        /*0018*/ 	.byte	0x04, 0x17
        /*001a*/ 	.short	(.L_33 - .L_32)
.L_32:
        /*001c*/ 	.word	0x00000000
        /*0020*/ 	.short	0x0002
        /*0022*/ 	.short	0x0010
        /*0024*/ 	.byte	0x00, 0xf5, 0x21, 0x00


	//----- nvinfo : EIATTR_KPARAM_INFO
	.align		4
.L_33:
        /*0028*/ 	.byte	0x04, 0x17
        /*002a*/ 	.short	(.L_35 - .L_34)
.L_34:
        /*002c*/ 	.word	0x00000000
        /*0030*/ 	.short	0x0001
        /*0032*/ 	.short	0x0008
        /*0034*/ 	.byte	0x00, 0xf5, 0x21, 0x00


	//----- nvinfo : EIATTR_KPARAM_INFO
	.align		4
.L_35:
        /*0038*/ 	.byte	0x04, 0x17
        /*003a*/ 	.short	(.L_37 - .L_36)
.L_36:
        /*003c*/ 	.word	0x00000000
        /*0040*/ 	.short	0x0000
        /*0042*/ 	.short	0x0000
        /*0044*/ 	.byte	0x00, 0xf0, 0x11, 0x00


	//----- nvinfo : EIATTR_SPARSE_MMA_MASK
	.align		4
.L_37:
        /*0048*/ 	.byte	0x03, 0x50
        /*004a*/ 	.short	0x0000


	//----- nvinfo : EIATTR_MAXREG_COUNT
	.align		4
        /*004c*/ 	.byte	0x03, 0x1b
        /*004e*/ 	.short	0x00ff


	//----- nvinfo : EIATTR_MERCURY_ISA_VERSION
	.align		4
        /*0050*/ 	.byte	0x03, 0x5f
        /*0052*/ 	.short	0x0101


	//----- nvinfo : EIATTR_VRC_CTA_INIT_COUNT
	.align		4
        /*0054*/ 	.byte	0x02, 0x4a
	.zero		1
	.zero		1


	//----- nvinfo : EIATTR_EXIT_INSTR_OFFSETS
	.align		4
        /*0058*/ 	.byte	0x04, 0x1c
        /*005a*/ 	.short	(.L_39 - .L_38)


	//   ....[0]....
.L_38:
        /*005c*/ 	.word	0x00000090


	//   ....[1]....
        /*0060*/ 	.word	0x000003e0


	//   ....[2]....
        /*0064*/ 	.word	0x000005c0


	//----- nvinfo : EIATTR_CRS_STACK_SIZE
	.align		4
.L_39:
        /*0068*/ 	.byte	0x04, 0x1e
        /*006a*/ 	.short	(.L_41 - .L_40)
.L_40:
        /*006c*/ 	.word	0x00000000


	//----- nvinfo : EIATTR_CBANK_PARAM_SIZE
	.align		4
.L_41:
        /*0070*/ 	.byte	0x03, 0x19
        /*0072*/ 	.short	0x0020


	//----- nvinfo : EIATTR_PARAM_CBANK
	.align		4
        /*0074*/ 	.byte	0x04, 0x0a
        /*0076*/ 	.short	(.L_43 - .L_42)
	.align		4
.L_42:
        /*0078*/ 	.word	index@(.nv.constant0._Z9init_cudaiPfS_S_)
        /*007c*/ 	.short	0x0380
        /*007e*/ 	.short	0x0020


	//----- nvinfo : EIATTR_SW_WAR
	.align		4
.L_43:
        /*0080*/ 	.byte	0x04, 0x36
        /*0082*/ 	.short	(.L_45 - .L_44)
.L_44:
        /*0084*/ 	.word	0x00000008
.L_45:


//--------------------- .nv.callgraph             --------------------------
	.section	.nv.callgraph,"",@"SHT_CUDA_CALLGRAPH"
	.align	4
	.sectionentsize	8
	.align		4
        /*0000*/ 	.word	0x00000000
	.align		4
        /*0004*/ 	.word	0xffffffff
	.align		4
        /*0008*/ 	.word	0x00000000
	.align		4
        /*000c*/ 	.word	0xfffffffe
	.align		4
        /*0010*/ 	.word	0x00000000
	.align		4
        /*0014*/ 	.word	0xfffffffd
	.align		4
        /*0018*/ 	.word	0x00000000
	.align		4
        /*001c*/ 	.word	0xfffffffc


//--------------------- .text._Z7add_gpuiPKfS0_Pf --------------------------
	.section	.text._Z7add_gpuiPKfS0_Pf,"ax",@progbits
	.align	128
        .global         _Z7add_gpuiPKfS0_Pf
        .type           _Z7add_gpuiPKfS0_Pf,@function
        .size           _Z7add_gpuiPKfS0_Pf,(.L_x_6 - _Z7add_gpuiPKfS0_Pf)
        .other          _Z7add_gpuiPKfS0_Pf,@"STO_CUDA_ENTRY STV_DEFAULT"
_Z7add_gpuiPKfS0_Pf:
.text._Z7add_gpuiPKfS0_Pf:
[----:B------:R-:W-:Y:S01]  /*0000*/  LDC R1, c[0x0][0x37c] ;  /* 0x0000df00ff017b82 */ /* 0x000fe20000000800 */
[----:B------:R-:W0:Y:S07]  /*0010*/  S2R R3, SR_TID.X ;  /* 0x0000000000037919 */ /* 0x000e2e0000002100 */
[----:B------:R-:W0:Y:S01]  /*0020*/  S2UR UR4, SR_CTAID.X ;  /* 0x00000000000479c3 */ /* 0x000e220000002500 */
[----:B------:R-:W1:Y:S07]  /*0030*/  LDCU UR5, c[0x0][0x380] ;  /* 0x00007000ff0577ac */ /* 0x000e6e0008000800 */
[----:B------:R-:W0:Y:S02]  /*0040*/  LDC R0, c[0x0][0x360] ;  /* 0x0000d800ff007b82 */ /* 0x000e240000000800 */
[----:B0-----:R-:W-:Y:S01]  /*0050*/  IMAD R0, R0, UR4, R3 ;  /* 0x0000000400007c24 */ /* 0x001fe2000f8e0203 */
[----:B-1----:R-:W-:-:S04]  /*0060*/  USHF.R.S32.HI UR4, URZ, 0x1f, UR5 ;  /* 0x0000001fff047899 */ /* 0x002fc80008011405 */
[----:B------:R-:W-:-:S04]  /*0070*/  ISETP.GE.U32.AND P0, PT, R0, UR5, PT ;  /* 0x0000000500007c0c */ /* 0x000fc8000bf06070 */
[----:B------:R-:W-:-:S13]  /*0080*/  ISETP.GE.U32.AND.EX P0, PT, RZ, UR4, PT, P0 ;  /* 0x00000004ff007c0c */ /* 0x000fda000bf06100 */
[----:B------:R-:W-:Y:S05]  /*0090*/  @P0 EXIT ;  /* 0x000000000000094d */ /* 0x000fea0003800000 */
[----:B------:R-:W0:Y:S01]  /*00a0*/  LDCU.128 UR8, c[0x0][0x390] ;  /* 0x00007200ff0877ac */ /* 0x000e220008000c00 */
[----:B------:R-:W-:Y:S01]  /*00b0*/  IMAD.SHL.U32 R6, R0, 0x4, RZ ;  /* 0x0000000400067824 */ /* 0x000fe200078e00ff */
[----:B------:R-:W-:Y:S01]  /*00c0*/  SHF.R.U32.HI R0, RZ, 0x1e, R0 ;  /* 0x0000001eff007819 */ /* 0x000fe20000011600 */
[----:B------:R-:W1:Y:S01]  /*00d0*/  LDCU.64 UR6, c[0x0][0x388] ;  /* 0x00007100ff0677ac */ /* 0x000e620008000a00 */
[----:B------:R-:W2:Y:S02]  /*00e0*/  LDCU.64 UR4, c[0x0][0x358] ;  /* 0x00006b00ff0477ac */ /* 0x000ea40008000a00 */
[C---:B0-----:R-:W-:Y:S02]  /*00f0*/  IADD3 R4, P1, PT, R6.reuse, UR8, RZ ;  /* 0x0000000806047c10 */ /* 0x041fe4000ff3e0ff */
[----:B-1----:R-:W-:Y:S02]  /*0100*/  IADD3 R2, P0, PT, R6, UR6, RZ ;  /* 0x0000000606027c10 */ /* 0x002fe4000ff1e0ff */
[----:B------:R-:W-:-:S02]  /*0110*/  IADD3.X R5, PT, PT, R0, UR9, RZ, P1, !PT ;  /* 0x0000000900057c10 */ /* 0x000fc40008ffe4ff */
[----:B------:R-:W-:-:S04]  /*0120*/  IADD3.X R3, PT, PT, R0, UR7, RZ, P0, !PT ;  /* 0x0000000700037c10 */ /* 0x000fc800087fe4ff */
[----:B--2---:R-:W2:Y:S04]  /*0130*/  LDG.E.CONSTANT R5, desc[UR4][R4.64] ;  /* 0x0000000404057981 */ /* 0x004ea8000c1e9900 */
[----:B------:R-:W2:Y:S01]  /*0140*/  LDG.E.CONSTANT R2, desc[UR4][R2.64] ;  /* 0x0000000402027981 */ /* 0x000ea2000c1e9900 */
[----:B------:R-:W-:-:S04]  /*0150*/  IADD3 R6, P0, PT, R6, UR10, RZ ;  /* 0x0000000a06067c10 */ /* 0x000fc8000ff1e0ff */
[----:B------:R-:W-:Y:S01]  /*0160*/  IADD3.X R7, PT, PT, R0, UR11, RZ, P0, !PT ;  /* 0x0000000b00077c10 */ /* 0x000fe200087fe4ff */
[----:B--2---:R-:W-:-:S05]  /*0170*/  FADD R9, R2, R5 ;  /* 0x0000000502097221 */ /* 0x004fca0000000000 */
[----:B------:R-:W-:Y:S01]  /*0180*/  STG.E desc[UR4][R6.64], R9 ;  /* 0x0000000906007986 */ /* 0x000fe2000c101904 */
[----:B------:R-:W-:Y:S05]  /*0190*/  EXIT ;  /* 0x000000000000794d */ /* 0x000fea0003800000 */
.L_x_0:
[----:B------:R-:W-:-:S00]  /*01a0*/  BRA `(.L_x_0) ;  /* 0xfffffffc00fc7947 */ /* 0x000fc0000383ffff */
[----:B------:R-:W-:-:S00]  /*01b0*/  NOP ;  /* 0x0000000000007918 */ /* 0x000fc00000000000 */
        /* <DEDUP_REMOVED lines=12> */
.L_x_6:


//--------------------- .text._Z9init_cudaiPfS_S_ --------------------------
	.section	.text._Z9init_cudaiPfS_S_,"ax",@progbits
	.align	128
        .global         _Z9init_cudaiPfS_S_
        .type           _Z9init_cudaiPfS_S_,@function
        .size           _Z9init_cudaiPfS_S_,(.L_x_7 - _Z9init_cudaiPfS_S_)
        .other          _Z9init_cudaiPfS_S_,@"STO_CUDA_ENTRY STV_DEFAULT"
_Z9init_cudaiPfS_S_:
.text._Z9init_cudaiPfS_S_:
[----:B------:R-:W-:Y:S01]  /*0000*/  LDC R1, c[0x0][0x37c] ;  /* 0x0000df00ff017b82 */ /* 0x000fe20000000800 */
[----:B------:R-:W0:Y:S07]  /*0010*/  S2R R9, SR_TID.X ;  /* 0x0000000000097919 */ /* 0x000e2e0000002100 */
[----:B------:R-:W0:Y:S01]  /*0020*/  S2UR UR4, SR_CTAID.X ;  /* 0x00000000000479c3 */ /* 0x000e220000002500 */
[----:B------:R-:W1:Y:S07]  /*0030*/  LDCU UR6, c[0x0][0x380] ;  /* 0x00007000ff0677ac */ /* 0x000e6e0008000800 */
[----:B------:R-:W0:Y:S01]  /*0040*/  LDC R0, c[0x0][0x360] ;  /* 0x0000d800ff007b82 */ /* 0x000e220000000800 */
[----:B------:R-:W2:Y:S01]  /*0050*/  LDCU UR5, c[0x0][0x370] ;  /* 0x00006e00ff0577ac */ /* 0x000ea20008000800 */
[----:B0-----:R-:W-:-:S02]  /*0060*/  IMAD R9, R0, UR4, R9 ;  /* 0x0000000400097c24 */ /* 0x001fc4000f8e0209 */
[----:B--2---:R-:W-:-:S03]  /*0070*/  IMAD R0, R0, UR5, RZ ;  /* 0x0000000500007c24 */ /* 0x004fc6000f8e02ff */
[----:B-1----:R-:W-:-:S13]  /*0080*/  ISETP.GE.AND P0, PT, R9, UR6, PT ;  /* 0x0000000609007c0c */ /* 0x002fda000bf06270 */
[----:B------:R-:W-:Y:S05]  /*0090*/  @P0 EXIT ;  /* 0x000000000000094d */ /* 0x000fea0003800000 */
[----:B------:R-:W0:Y:S01]  /*00a0*/  I2F.U32.RP R6, R0 ;  /* 0x0000000000067306 */ /* 0x000e220000209000 */
[C---:B------:R-:W-:Y:S01]  /*00b0*/  IMAD.IADD R4, R0.reuse, 0x1, R9 ;  /* 0x0000000100047824 */ /* 0x040fe200078e0209 */
[----:B------:R-:W-:Y:S01]  /*00c0*/  IADD3 R7, PT, PT, RZ, -R0, RZ ;  /* 0x80000000ff077210 */ /* 0x000fe20007ffe0ff */
[----:B------:R-:W1:Y:S01]  /*00d0*/  LDCU.64 UR4, c[0x0][0x358] ;  /* 0x00006b00ff0477ac */ /* 0x000e620008000a00 */
[----:B------:R-:W-:Y:S01]  /*00e0*/  ISETP.NE.U32.AND P2, PT, R0, RZ, PT ;  /* 0x000000ff0000720c */ /* 0x000fe20003f45070 */
[----:B------:R-:W-:Y:S01]  /*00f0*/  BSSY.RECONVERGENT B0, `(.L_x_1) ;  /* 0x000002e000007945 */ /* 0x000fe20003800200 */
[C---:B------:R-:W-:Y:S02]  /*0100*/  ISETP.GE.AND P0, PT, R4.reuse, UR6, PT ;  /* 0x0000000604007c0c */ /* 0x040fe4000bf06270 */
[----:B------:R-:W-:Y:S02]  /*0110*/  VIMNMX R5, PT, PT, R4, UR6, !PT ;  /* 0x0000000604057c48 */ /* 0x000fe4000ffe0100 */
[----:B------:R-:W-:-:S04]  /*0120*/  SEL R8, RZ, 0x1, P0 ;  /* 0x00000001ff087807 */ /* 0x000fc80000000000 */
[----:B------:R-:W-:Y:S01]  /*0130*/  IADD3 R5, PT, PT, R5, -R4, -R8 ;  /* 0x8000000405057210 */ /* 0x000fe20007ffe808 */
[----:B0-----:R-:W0:Y:S02]  /*0140*/  MUFU.RCP R6, R6 ;  /* 0x0000000600067308 */ /* 0x001e240000001000 */
[----:B0-----:R-:W-:-:S06]  /*0150*/  IADD3 R2, PT, PT, R6, 0xffffffe, RZ ;  /* 0x0ffffffe06027810 */ /* 0x001fcc0007ffe0ff */
[----:B------:R0:W2:Y:S02]  /*0160*/  F2I.FTZ.U32.TRUNC.NTZ R3, R2 ;  /* 0x0000000200037305 */ /* 0x0000a4000021f000 */
[----:B0-----:R-:W-:Y:S02]  /*0170*/  HFMA2 R2, -RZ, RZ, 0, 0 ;  /* 0x00000000ff027431 */ /* 0x001fe400000001ff */
[----:B--2---:R-:W-:-:S04]  /*0180*/  IMAD R7, R7, R3, RZ ;  /* 0x0000000307077224 */ /* 0x004fc800078e02ff */
[----:B------:R-:W-:-:S06]  /*0190*/  IMAD.HI.U32 R6, R3, R7, R2 ;  /* 0x0000000703067227 */ /* 0x000fcc00078e0002 */
[----:B------:R-:W-:Y:S02]  /*01a0*/  IMAD.HI.U32 R11, R6, R5, RZ ;  /* 0x00000005060b7227 */ /* 0x000fe400078e00ff */
[----:B------:R-:W0:Y:S02]  /*01b0*/  LDC.64 R6, c[0x0][0x398] ;  /* 0x0000e600ff067b82 */ /* 0x000e240000000a00 */
[----:B------:R-:W-:-:S04]  /*01c0*/  IMAD.MOV R2, RZ, RZ, -R11 ;  /* 0x000000ffff027224 */ /* 0x000fc800078e0a0b */
[----:B------:R-:W-:Y:S02]  /*01d0*/  IMAD R5, R0, R2, R5 ;  /* 0x0000000200057224 */ /* 0x000fe400078e0205 */
[----:B------:R-:W2:Y:S03]  /*01e0*/  LDC.64 R2, c[0x0][0x388] ;  /* 0x0000e200ff027b82 */ /* 0x000ea60000000a00 */
[----:B------:R-:W-:-:S13]  /*01f0*/  ISETP.GE.U32.AND P0, PT, R5, R0, PT ;  /* 0x000000000500720c */ /* 0x000fda0003f06070 */
[----:B------:R-:W-:Y:S01]  /*0200*/  @P0 IADD3 R5, PT, PT, -R0, R5, RZ ;  /* 0x0000000500050210 */ /* 0x000fe20007ffe1ff */
[----:B------:R-:W-:-:S03]  /*0210*/  @P0 VIADD R11, R11, 0x1 ;  /* 0x000000010b0b0836 */ /* 0x000fc60000000000 */
[----:B------:R-:W-:Y:S02]  /*0220*/  ISETP.GE.U32.AND P1, PT, R5, R0, PT ;  /* 0x000000000500720c */ /* 0x000fe40003f26070 */
[----:B------:R-:W3:Y:S11]  /*0230*/  LDC.64 R4, c[0x0][0x390] ;  /* 0x0000e400ff047b82 */ /* 0x000ef60000000a00 */
[----:B------:R-:W-:-:S02]  /*0240*/  @P1 IADD3 R11, PT, PT, R11, 0x1, RZ ;  /* 0x000000010b0b1810 */ /* 0x000fc40007ffe0ff */
[----:B------:R-:W-:-:S04]  /*0250*/  @!P2 LOP3.LUT R11, RZ, R0, RZ, 0x33, !PT ;  /* 0x00000000ff0ba212 */ /* 0x000fc800078e33ff */
[----:B------:R-:W-:-:S04]  /*0260*/  IADD3 R8, PT, PT, R8, R11, RZ ;  /* 0x0000000b08087210 */ /* 0x000fc80007ffe0ff */
[C---:B------:R-:W-:Y:S02]  /*0270*/  LOP3.LUT R10, R8.reuse, 0x3, RZ, 0xc0, !PT ;  /* 0x00000003080a7812 */ /* 0x040fe400078ec0ff */
[----:B------:R-:W-:Y:S02]  /*0280*/  ISETP.GE.U32.AND P1, PT, R8, 0x3, PT ;  /* 0x000000030800780c */ /* 0x000fe40003f26070 */
[----:B------:R-:W-:-:S13]  /*0290*/  ISETP.NE.AND P0, PT, R10, 0x3, PT ;  /* 0x000000030a00780c */ /* 0x000fda0003f05270 */
[----:B012---:R-:W-:Y:S05]  /*02a0*/  @!P0 BRA `(.L_x_2) ;  /* 0x0000000000488947 */ /* 0x007fea0003800000 */
[----:B------:R-:W0:Y:S01]  /*02b0*/  LDC.64 R10, c[0x0][0x388] ;  /* 0x0000e200ff0a7b82 */ /* 0x000e220000000a00 */
[----:B------:R-:W-:-:S05]  /*02c0*/  VIADD R8, R8, 0x1 ;  /* 0x0000000108087836 */ /* 0x000fca0000000000 */
[----:B------:R-:W-:Y:S02]  /*02d0*/  LOP3.LUT R8, R8, 0x3, RZ, 0xc0, !PT ;  /* 0x0000000308087812 */ /* 0x000fe400078ec0ff */
[----:B------:R-:W1:Y:S02]  /*02e0*/  LDC.64 R12, c[0x0][0x390] ;  /* 0x0000e400ff0c7b82 */ /* 0x000e640000000a00 */
[----:B------:R-:W-:-:S06]  /*02f0*/  IADD3 R8, PT, PT, -R8, RZ, RZ ;  /* 0x000000ff08087210 */ /* 0x000fcc0007ffe1ff */
[----:B------:R-:W2:Y:S02]  /*0300*/  LDC.64 R14, c[0x0][0x398] ;  /* 0x0000e600ff0e7b82 */ /* 0x000ea40000000a00 */
.L_x_3:
[----:B----4-:R-:W-:Y:S01]  /*0310*/  MOV R23, 0x3f800000 ;  /* 0x3f80000000177802 */ /* 0x010fe20000000f00 */
[----:B0-----:R-:W-:Y:S01]  /*0320*/  IMAD.WIDE R20, R9, 0x4, R10 ;  /* 0x0000000409147825 */ /* 0x001fe200078e020a */
[----:B------:R-:W-:-:S03]  /*0330*/  IADD3 R8, PT, PT, R8, 0x1, RZ ;  /* 0x0000000108087810 */ /* 0x000fc60007ffe0ff */
[----:B------:R-:W-:Y:S01]  /*0340*/  IMAD.MOV.U32 R25, RZ, RZ, 0x40000000 ;  /* 0x40000000ff197424 */ /* 0x000fe200078e00ff */
[----:B------:R4:W-:Y:S01]  /*0350*/  STG.E desc[UR4][R20.64], R23 ;  /* 0x0000001714007986 */ /* 0x0009e2000c101904 */
[----:B-1----:R-:W-:Y:S01]  /*0360*/  IMAD.WIDE R18, R9, 0x4, R12 ;  /* 0x0000000409127825 */ /* 0x002fe200078e020c */
[----:B------:R-:W-:-:S03]  /*0370*/  ISETP.NE.AND P0, PT, R8, RZ, PT ;  /* 0x000000ff0800720c */ /* 0x000fc60003f05270 */
[----:B--2---:R-:W-:Y:S01]  /*0380*/  IMAD.WIDE R16, R9, 0x4, R14 ;  /* 0x0000000409107825 */ /* 0x004fe200078e020e */
[----:B------:R4:W-:Y:S01]  /*0390*/  STG.E desc[UR4][R18.64], R25 ;  /* 0x0000001912007986 */ /* 0x0009e2000c101904 */
[----:B------:R-:W-:-:S03]  /*03a0*/  IADD3 R9, PT, PT, R0, R9, RZ ;  /* 0x0000000900097210 */ /* 0x000fc60007ffe0ff */
[----:B------:R4:W-:Y:S05]  /*03b0*/  STG.E desc[UR4][R16.64], RZ ;  /* 0x000000ff10007986 */ /* 0x0009ea000c101904 */
[----:B------:R-:W-:Y:S05]  /*03c0*/  @P0 BRA `(.L_x_3) ;  /* 0xfffffffc00d00947 */ /* 0x000fea000383ffff */
.L_x_2:
[----:B------:R-:W-:Y:S05]  /*03d0*/  BSYNC.RECONVERGENT B0 ;  /* 0x0000000000007941 */ /* 0x000fea0003800200 */
.L_x_1:
[----:B------:R-:W-:Y:S05]  /*03e0*/  @!P1 EXIT ;  /* 0x000000000000994d */ /* 0x000fea0003800000 */
.L_x_4:
[----:B--2-4-:R-:W-:-:S04]  /*03f0*/  IMAD.WIDE R24, R9, 0x4, R2 ;  /* 0x0000000409187825 */ /* 0x014fc800078e0202 */
[----:B------:R-:W-:Y:S02]  /*0400*/  HFMA2 R15, -RZ, RZ, 2, 0 ;  /* 0x40000000ff0f7431 */ /* 0x000fe400000001ff */
[----:B---3--:R-:W-:-:S04]  /*0410*/  IMAD.WIDE R28, R9, 0x4, R4 ;  /* 0x00000004091c7825 */ /* 0x008fc800078e0204 */
[----:B------:R-:W-:Y:S01]  /*0420*/  IMAD.WIDE R10, R9, 0x4, R6 ;  /* 0x00000004090a7825 */ /* 0x000fe200078e0206 */
[----:B------:R-:W-:-:S03]  /*0430*/  LEA R9, R0, R9, 0x2 ;  /* 0x0000000900097211 */ /* 0x000fc600078e10ff */
[----:B------:R-:W-:Y:S01]  /*0440*/  IMAD.MOV.U32 R8, RZ, RZ, 0x3f800000 ;  /* 0x3f800000ff087424 */ /* 0x000fe200078e00ff */
[----:B------:R-:W-:Y:S01]  /*0450*/  ISETP.GE.AND P0, PT, R9, UR6, PT ;  /* 0x0000000609007c0c */ /* 0x000fe2000bf06270 */
[----:B------:R-:W-:-:S03]  /*0460*/  IMAD.WIDE R20, R0, 0x4, R24 ;  /* 0x0000000400147825 */ /* 0x000fc600078e0218 */
[----:B------:R0:W-:Y:S01]  /*0470*/  STG.E desc[UR4][R24.64], R8 ;  /* 0x0000000818007986 */ /* 0x0001e2000c101904 */
[----:B------:R-:W-:-:S03]  /*0480*/  IMAD.WIDE R16, R0, 0x4, R28 ;  /* 0x0000000400107825 */ /* 0x000fc600078e021c */
[----:B------:R-:W-:Y:S01]  /*0490*/  STG.E desc[UR4][R28.64], R15 ;  /* 0x0000000f1c007986 */ /* 0x000fe2000c101904 */
[----:B------:R-:W-:-:S03]  /*04a0*/  IMAD.WIDE R18, R0, 0x4, R10 ;  /* 0x0000000400127825 */ /* 0x000fc600078e020a */
[----:B------:R1:W-:Y:S01]  /*04b0*/  STG.E desc[UR4][R10.64], RZ ;  /* 0x000000ff0a007986 */ /* 0x0003e2000c101904 */
[----:B------:R-:W-:-:S03]  /*04c0*/  IMAD.WIDE R22, R0, 0x4, R20 ;  /* 0x0000000400167825 */ /* 0x000fc600078e0214 */
[----:B------:R2:W-:Y:S01]  /*04d0*/  STG.E desc[UR4][R20.64], R8 ;  /* 0x0000000814007986 */ /* 0x0005e2000c101904 */
[----:B------:R-:W-:-:S03]  /*04e0*/  IMAD.WIDE R12, R0, 0x4, R16 ;  /* 0x00000004000c7825 */ /* 0x000fc600078e0210 */
[----:B------:R2:W-:Y:S01]  /*04f0*/  STG.E desc[UR4][R16.64], R15 ;  /* 0x0000000f10007986 */ /* 0x0005e2000c101904 */
[----:B0-----:R-:W-:-:S03]  /*0500*/  IMAD.WIDE R24, R0, 0x4, R22 ;  /* 0x0000000400187825 */ /* 0x001fc600078e0216 */
[----:B------:R2:W-:Y:S01]  /*0510*/  STG.E desc[UR4][R18.64], RZ ;  /* 0x000000ff12007986 */ /* 0x0005e2000c101904 */
[----:B-1----:R-:W-:-:S03]  /*0520*/  IMAD.WIDE R10, R0, 0x4, R18 ;  /* 0x00000004000a7825 */ /* 0x002fc600078e0212 */
[----:B------:R2:W-:Y:S01]  /*0530*/  STG.E desc[UR4][R22.64], R8 ;  /* 0x0000000816007986 */ /* 0x0005e2000c101904 */
[----:B------:R-:W-:-:S03]  /*0540*/  IMAD.WIDE R26, R0, 0x4, R12 ;  /* 0x00000004001a7825 */ /* 0x000fc600078e020c */
[----:B------:R2:W-:Y:S01]  /*0550*/  STG.E desc[UR4][R12.64], R15 ;  /* 0x0000000f0c007986 */ /* 0x0005e2000c101904 */
[----:B------:R-:W-:-:S03]  /*0560*/  IMAD.WIDE R28, R0, 0x4, R10 ;  /* 0x00000004001c7825 */ /* 0x000fc600078e020a */
[----:B------:R2:W-:Y:S04]  /*0570*/  STG.E desc[UR4][R10.64], RZ ;  /* 0x000000ff0a007986 */ /* 0x0005e8000c101904 */
[----:B------:R2:W-:Y:S04]  /*0580*/  STG.E desc[UR4][R24.64], R8 ;  /* 0x0000000818007986 */ /* 0x0005e8000c101904 */
[----:B------:R2:W-:Y:S04]  /*0590*/  STG.E desc[UR4][R26.64], R15 ;  /* 0x0000000f1a007986 */ /* 0x0005e8000c101904 */
[----:B------:R2:W-:Y:S01]  /*05a0*/  STG.E desc[UR4][R28.64], RZ ;  /* 0x000000ff1c007986 */ /* 0x0005e2000c101904 */
[----:B------:R-:W-:Y:S05]  /*05b0*/  @!P0 BRA `(.L_x_4) ;  /* 0xfffffffc008c8947 */ /* 0x000fea000383ffff */
[----:B------:R-:W-:Y:S05]  /*05c0*/  EXIT ;  /* 0x000000000000794d */ /* 0x000fea0003800000 */
.L_x_5:
        /* <DEDUP_REMOVED lines=11> */
.L_x_7:


//--------------------- .nv.shared.reserved.0     --------------------------
	.section	.nv.shared.reserved.0,"aw",@nobits
	.weak		__nv_reservedSMEM_offset_0_alias
	.size		__nv_reservedSMEM_offset_0_alias, 0, 64
	.other		__nv_reservedSMEM_offset_0_alias,@"STO_CUDA_RESERVED_SHARED STV_DEFAULT"
__nv_reservedSMEM_offset_0_alias:
	.zero		0
	.zero		64


//--------------------- .nv.constant0._Z7add_gpuiPKfS0_Pf --------------------------
	.section	.nv.constant0._Z7add_gpuiPKfS0_Pf,"a",@progbits
	.sectionflags	@""
	.align	4
.nv.constant0._Z7add_gpuiPKfS0_Pf:
	.zero		928


//--------------------- .nv.constant0._Z9init_cudaiPfS_S_ --------------------------
	.section	.nv.constant0._Z9init_cudaiPfS_S_,"a",@progbits
	.sectionflags	@""
	.align	4
.nv.constant0._Z9init_cudaiPfS_S_:
	.zero		928


//--------------------- SYMBOLS --------------------------

	.type		.nv.reservedSmem.offset0,@object
	.size		.nv.reservedSmem.offset0,0x4
